//
// Generated by NVIDIA NVVM Compiler
//
// Compiler Build ID: CL-36424714
// Cuda compilation tools, release 13.0, V13.0.88
// Based on NVVM 20.0.0
//

.version 9.0
.target sm_100
.address_size 64

	// .globl	_Z9addKerneliiPi

.visible .entry _Z9addKerneliiPi(
	.param .u32 _Z9addKerneliiPi_param_0,
	.param .u32 _Z9addKerneliiPi_param_1,
	.param .u64 .ptr .align 1 _Z9addKerneliiPi_param_2
)
{
	.reg .b32 	%r<4>;
	.reg .b64 	%rd<3>;

	ld.param.u32 	%r1, [_Z9addKerneliiPi_param_0];
	ld.param.u32 	%r2, [_Z9addKerneliiPi_param_1];
	ld.param.u64 	%rd1, [_Z9addKerneliiPi_param_2];
	cvta.to.global.u64 	%rd2, %rd1;
	add.s32 	%r3, %r2, %r1;
	st.global.u32 	[%rd2], %r3;
	ret;

}


// ===== COMPILED SASS (sm_100) =====

	.target	sm_100

	.elftype	@"ET_EXEC"


//--------------------- .note.nv.tkinfo           --------------------------
	.section	.note.nv.tkinfo,"",@"SHT_NOTE"
	.sectionflags	@"SHF_NOTE_NV_TKINFO"
	.tkinfo
        /*0018*/ 	.word	0x00000002
        /*0030*/ 	.string	""
        /*0030*/ 	.string	"ptxas"
        /*0030*/ 	.string	"Cuda compilation tools, release 13.0, V13.0.88"
        /*0030*/ 	.string	"Build cuda_13.0.r13.0/compiler.36424714_0"
        /*0030*/ 	.string	"-arch sm_100 -m 64 "



//--------------------- .note.nv.cuinfo           --------------------------
	.section	.note.nv.cuinfo,"",@"SHT_NOTE"
	.sectionflags	@"SHF_NOTE_NV_CUINFO"
        /*0018*/ 	.short	0x0002
        /*001a*/ 	.short	0x0064
        /*001c*/ 	.short	0x0082
	.zero		2


//--------------------- .nv.info                  --------------------------
	.section	.nv.info,"",@"SHT_CUDA_INFO"
	.align	4


	//----- nvinfo : EIATTR_REGCOUNT
	.align		4
        /*0000*/ 	.byte	0x04, 0x2f
        /*0002*/ 	.short	(.L_1 - .L_0)
	.align		4
.L_0:
        /*0004*/ 	.word	index@(_Z9addKerneliiPi)
        /*0008*/ 	.word	0x00000008


	//----- nvinfo : EIATTR_FRAME_SIZE
	.align		4
.L_1:
        /*000c*/ 	.byte	0x04, 0x11
        /*000e*/ 	.short	(.L_3 - .L_2)
	.align		4
.L_2:
        /*0010*/ 	.word	index@(_Z9addKerneliiPi)
        /*0014*/ 	.word	0x00000000


	//----- nvinfo : EIATTR_MIN_STACK_SIZE
	.align		4
.L_3:
        /*0018*/ 	.byte	0x04, 0x12
        /*001a*/ 	.short	(.L_5 - .L_4)
	.align		4
.L_4:
        /*001c*/ 	.word	index@(_Z9addKerneliiPi)
        /*0020*/ 	.word	0x00000000
.L_5:


//--------------------- .nv.compat                --------------------------
	.section	.nv.compat,"",@"SHT_CUDA_COMPAT_INFO"
	.align	4
        /*0000*/ 	.byte	0x02, 0x09, 0x00, 0x00, 0x02, 0x02, 0x01, 0x00, 0x02, 0x05, 0x05, 0x00, 0x03, 0x07, 0x01, 0x01
        /*0010*/ 	.byte	0x02, 0x03, 0x00, 0x00, 0x02, 0x06, 0x01, 0x00, 0x04, 0x0b, 0x08, 0x00, 0x09, 0x00, 0x00, 0x00
        /*0020*/ 	.byte	0x00, 0x00, 0x00, 0x00


//--------------------- .nv.info._Z9addKerneliiPi --------------------------
	.section	.nv.info._Z9addKerneliiPi,"",@"SHT_CUDA_INFO"
	.sectionflags	@""
	.align	4


	//----- nvinfo : EIATTR_CUDA_API_VERSION
	.align		4
        /*0000*/ 	.byte	0x04, 0x37
        /*0002*/ 	.short	(.L_7 - .L_6)
.L_6:
        /*0004*/ 	.word	0x00000082


	//----- nvinfo : EIATTR_KPARAM_INFO
	.align		4
.L_7:
        /*0008*/ 	.byte	0x04, 0x17
        /*000a*/ 	.short	(.L_9 - .L_8)
.L_8:
        /*000c*/ 	.word	0x00000000
        /*0010*/ 	.short	0x0002
        /*0012*/ 	.short	0x0008
        /*0014*/ 	.byte	0x00, 0xf5, 0x21, 0x00


	//----- nvinfo : EIATTR_KPARAM_INFO
	.align		4
.L_9:
        /*0018*/ 	.byte	0x04, 0x17
        /*001a*/ 	.short	(.L_11 - .L_10)
.L_10:
        /*001c*/ 	.word	0x00000000
        /*0020*/ 	.short	0x0001
        /*0022*/ 	.short	0x0004
        /*0024*/ 	.byte	0x00, 0xf0, 0x11, 0x00


	//----- nvinfo : EIATTR_KPARAM_INFO
	.align		4
.L_11:
        /*0028*/ 	.byte	0x04, 0x17
        /*002a*/ 	.short	(.L_13 - .L_12)
.L_12:
        /*002c*/ 	.word	0x00000000
        /*0030*/ 	.short	0x0000
        /*0032*/ 	.short	0x0000
        /*0034*/ 	.byte	0x00, 0xf0, 0x11, 0x00


	//----- nvinfo : EIATTR_SPARSE_MMA_MASK
	.align		4
.L_13:
        /*0038*/ 	.byte	0x03, 0x50
        /*003a*/ 	.short	0x0000


	//----- nvinfo : EIATTR_MAXREG_COUNT
	.align		4
        /*003c*/ 	.byte	0x03, 0x1b
        /*003e*/ 	.short	0x00ff


	//----- nvinfo : EIATTR_MERCURY_ISA_VERSION
	.align		4
        /*0040*/ 	.byte	0x03, 0x5f
        /*0042*/ 	.short	0x0101


	//----- nvinfo : EIATTR_VRC_CTA_INIT_COUNT
	.align		4
        /*0044*/ 	.byte	0x02, 0x4a
	.zero		1
	.zero		1


	//----- nvinfo : EIATTR_EXIT_INSTR_OFFSETS
	.align		4
        /*0048*/ 	.byte	0x04, 0x1c
        /*004a*/ 	.short	(.L_15 - .L_14)


	//   ....[0]....
.L_14:
        /*004c*/ 	.word	0x00000060


	//----- nvinfo : EIATTR_CBANK_PARAM_SIZE
	.align		4
.L_15:
        /*0050*/ 	.byte	0x03, 0x19
        /*0052*/ 	.short	0x0010


	//----- nvinfo : EIATTR_PARAM_CBANK
	.align		4
        /*0054*/ 	.byte	0x04, 0x0a
        /*0056*/ 	.short	(.L_17 - .L_16)
	.align		4
.L_16:
        /*0058*/ 	.word	index@(.nv.constant0._Z9addKerneliiPi)
        /*005c*/ 	.short	0x0380
        /*005e*/ 	.short	0x0010


	//----- nvinfo : EIATTR_SW_WAR
	.align		4
.L_17:
        /*0060*/ 	.byte	0x04, 0x36
        /*0062*/ 	.short	(.L_19 - .L_18)
.L_18:
        /*0064*/ 	.word	0x00000008
.L_19:


//--------------------- .nv.callgraph             --------------------------
	.section	.nv.callgraph,"",@"SHT_CUDA_CALLGRAPH"
	.align	4
	.sectionentsize	8
	.align		4
        /*0000*/ 	.word	0x00000000
	.align		4
        /*0004*/ 	.word	0xffffffff
	.align		4
        /*0008*/ 	.word	0x00000000
	.align		4
        /*000c*/ 	.word	0xfffffffe
	.align		4
        /*0010*/ 	.word	0x00000000
	.align		4
        /*0014*/ 	.word	0xfffffffd
	.align		4
        /*0018*/ 	.word	0x00000000
	.align		4
        /*001c*/ 	.word	0xfffffffc


//--------------------- .text._Z9addKerneliiPi    --------------------------
	.section	.text._Z9addKerneliiPi,"ax",@progbits
	.align	128
        .global         _Z9addKerneliiPi
        .type           _Z9addKerneliiPi,@function
        .size           _Z9addKerneliiPi,(.L_x_1 - _Z9addKerneliiPi)
        .other          _Z9addKerneliiPi,@"STO_CUDA_ENTRY STV_DEFAULT"
_Z9addKerneliiPi:
.text._Z9addKerneliiPi:
[----:B------:R-:W-:Y:S08]  /*0000*/  LDC R1, c[0x0][0x37c] ;  /* 0x0000df00ff017b82 */ /* 0x000ff00000000800 */
[----:B------:R-:W0:Y:S01]  /*0010*/  LDC.64 R4, c[0x0][0x380] ;  /* 0x0000e000ff047b82 */ /* 0x000e220000000a00 */
[----:B------:R-:W1:Y:S07]  /*0020*/  LDCU.64 UR4, c[0x0][0x358] ;  /* 0x00006b00ff0477ac */ /* 0x000e6e0008000a00 */
[----:B------:R-:W1:Y:S01]  /*0030*/  LDC.64 R2, c[0x0][0x388] ;  /* 0x0000e200ff027b82 */ /* 0x000e620000000a00 */
[----:B0-----:R-:W-:-:S05]  /*0040*/  IADD3 R5, PT, PT, R5, R4, RZ ;  /* 0x0000000405057210 */ /* 0x001fca0007ffe0ff */
[----:B-1----:R-:W-:Y:S01]  /*0050*/  STG.E desc[UR4][R2.64], R5 ;  /* 0x0000000502007986 */ /* 0x002fe2000c101904 */
[----:B------:R-:W-:Y:S05]  /*0060*/  EXIT ;  /* 0x000000000000794d */ /* 0x000fea0003800000 */
.L_x_0:
[----:B------:R-:W-:-:S00]  /*0070*/  BRA `(.L_x_0) ;  /* 0xfffffffc00fc7947 */ /* 0x000fc0000383ffff */
[----:B------:R-:W-:-:S00]  /*0080*/  NOP ;  /* 0x0000000000007918 */ /* 0x000fc00000000000 */
[----:B------:R-:W-:-:S00]  /*0090*/  NOP ;  /* 0x0000000000007918 */ /* 0x000fc00000000000 */
[----:B------:R-:W-:-:S00]  /*00a0*/  NOP ;  /* 0x0000000000007918 */ /* 0x000fc00000000000 */
[----:B------:R-:W-:-:S00]  /*00b0*/  NOP ;  /* 0x0000000000007918 */ /* 0x000fc00000000000 */
[----:B------:R-:W-:-:S00]  /*00c0*/  NOP ;  /* 0x0000000000007918 */ /* 0x000fc00000000000 */
[----:B------:R-:W-:-:S00]  /*00d0*/  NOP ;  /* 0x0000000000007918 */ /* 0x000fc00000000000 */
[----:B------:R-:W-:-:S00]  /*00e0*/  NOP ;  /* 0x0000000000007918 */ /* 0x000fc00000000000 */
[----:B------:R-:W-:-:S00]  /*00f0*/  NOP ;  /* 0x0000000000007918 */ /* 0x000fc00000000000 */
.L_x_1:


//--------------------- .nv.shared.reserved.0     --------------------------
	.section	.nv.shared.reserved.0,"aw",@nobits
	.weak		__nv_reservedSMEM_offset_0_alias
	.size		__nv_reservedSMEM_offset_0_alias, 0, 64
	.other		__nv_reservedSMEM_offset_0_alias,@"STO_CUDA_RESERVED_SHARED STV_DEFAULT"
__nv_reservedSMEM_offset_0_alias:
	.zero		0
	.zero		64


//--------------------- .nv.constant0._Z9addKerneliiPi --------------------------
	.section	.nv.constant0._Z9addKerneliiPi,"a",@progbits
	.sectionflags	@""
	.align	4
.nv.constant0._Z9addKerneliiPi:
	.zero		912


//--------------------- SYMBOLS --------------------------

	.type		.nv.reservedSmem.offset0,@object
	.size		.nv.reservedSmem.offset0,0x4
